//
// Generated by NVIDIA NVVM Compiler
//
// Compiler Build ID: CL-36424714
// Cuda compilation tools, release 13.0, V13.0.88
// Based on NVVM 20.0.0
//

.version 9.0
.target sm_100
.address_size 64

	// .globl	_Z7mul_matPiS_S_
.extern .func  (.param .b32 func_retval0) vprintf
(
	.param .b64 vprintf_param_0,
	.param .b64 vprintf_param_1
)
;
.global .align 1 .b8 $str[5] = {37, 100, 32, 10};

.visible .entry _Z7mul_matPiS_S_(
	.param .u64 .ptr .align 1 _Z7mul_matPiS_S__param_0,
	.param .u64 .ptr .align 1 _Z7mul_matPiS_S__param_1,
	.param .u64 .ptr .align 1 _Z7mul_matPiS_S__param_2
)
{
	.local .align 8 .b8 	__local_depot0[8];
	.reg .b64 	%SP;
	.reg .b64 	%SPL;
	.reg .pred 	%p<2>;
	.reg .b32 	%r<71>;
	.reg .b64 	%rd<25>;

	mov.u64 	%SPL, __local_depot0;
	cvta.local.u64 	%SP, %SPL;
	ld.param.u64 	%rd6, [_Z7mul_matPiS_S__param_0];
	ld.param.u64 	%rd7, [_Z7mul_matPiS_S__param_1];
	ld.param.u64 	%rd5, [_Z7mul_matPiS_S__param_2];
	cvta.to.global.u64 	%rd8, %rd7;
	cvta.to.global.u64 	%rd9, %rd6;
	mov.u32 	%r11, %ctaid.x;
	mov.u32 	%r12, %ntid.x;
	mov.u32 	%r13, %tid.x;
	mad.lo.s32 	%r1, %r11, %r12, %r13;
	mov.u32 	%r14, %ctaid.y;
	mov.u32 	%r15, %ntid.y;
	mov.u32 	%r16, %tid.y;
	mad.lo.s32 	%r2, %r14, %r15, %r16;
	add.s64 	%rd1, %rd9, 32768;
	mul.wide.u32 	%rd10, %r15, %r14;
	cvt.u64.u32 	%rd11, %r16;
	add.s64 	%rd12, %rd10, %rd11;
	shl.b64 	%rd13, %rd12, 2;
	add.s64 	%rd14, %rd13, %rd8;
	add.s64 	%rd24, %rd14, 32768;
	mov.b32 	%r70, 0;
	mov.u32 	%r68, %r1;
$L__BB0_1:
	mul.wide.s32 	%rd15, %r68, 4;
	add.s64 	%rd16, %rd1, %rd15;
	ld.global.u32 	%r17, [%rd16+-32768];
	ld.global.u32 	%r18, [%rd24+-32768];
	mad.lo.s32 	%r19, %r18, %r17, %r69;
	ld.global.u32 	%r20, [%rd16+-28672];
	ld.global.u32 	%r21, [%rd24+-28672];
	mad.lo.s32 	%r22, %r21, %r20, %r19;
	ld.global.u32 	%r23, [%rd16+-24576];
	ld.global.u32 	%r24, [%rd24+-24576];
	mad.lo.s32 	%r25, %r24, %r23, %r22;
	ld.global.u32 	%r26, [%rd16+-20480];
	ld.global.u32 	%r27, [%rd24+-20480];
	mad.lo.s32 	%r28, %r27, %r26, %r25;
	ld.global.u32 	%r29, [%rd16+-16384];
	ld.global.u32 	%r30, [%rd24+-16384];
	mad.lo.s32 	%r31, %r30, %r29, %r28;
	ld.global.u32 	%r32, [%rd16+-12288];
	ld.global.u32 	%r33, [%rd24+-12288];
	mad.lo.s32 	%r34, %r33, %r32, %r31;
	ld.global.u32 	%r35, [%rd16+-8192];
	ld.global.u32 	%r36, [%rd24+-8192];
	mad.lo.s32 	%r37, %r36, %r35, %r34;
	ld.global.u32 	%r38, [%rd16+-4096];
	ld.global.u32 	%r39, [%rd24+-4096];
	mad.lo.s32 	%r40, %r39, %r38, %r37;
	ld.global.u32 	%r41, [%rd16];
	ld.global.u32 	%r42, [%rd24];
	mad.lo.s32 	%r43, %r42, %r41, %r40;
	ld.global.u32 	%r44, [%rd16+4096];
	ld.global.u32 	%r45, [%rd24+4096];
	mad.lo.s32 	%r46, %r45, %r44, %r43;
	ld.global.u32 	%r47, [%rd16+8192];
	ld.global.u32 	%r48, [%rd24+8192];
	mad.lo.s32 	%r49, %r48, %r47, %r46;
	ld.global.u32 	%r50, [%rd16+12288];
	ld.global.u32 	%r51, [%rd24+12288];
	mad.lo.s32 	%r52, %r51, %r50, %r49;
	ld.global.u32 	%r53, [%rd16+16384];
	ld.global.u32 	%r54, [%rd24+16384];
	mad.lo.s32 	%r55, %r54, %r53, %r52;
	ld.global.u32 	%r56, [%rd16+20480];
	ld.global.u32 	%r57, [%rd24+20480];
	mad.lo.s32 	%r58, %r57, %r56, %r55;
	ld.global.u32 	%r59, [%rd16+24576];
	ld.global.u32 	%r60, [%rd24+24576];
	mad.lo.s32 	%r61, %r60, %r59, %r58;
	ld.global.u32 	%r62, [%rd16+28672];
	ld.global.u32 	%r63, [%rd24+28672];
	mad.lo.s32 	%r69, %r63, %r62, %r61;
	add.s32 	%r70, %r70, 16;
	add.s32 	%r68, %r68, 16384;
	add.s64 	%rd24, %rd24, 65536;
	setp.ne.s32 	%p1, %r70, 1024;
	@%p1 bra 	$L__BB0_1;
	add.u64 	%rd17, %SP, 0;
	add.u64 	%rd18, %SPL, 0;
	cvta.to.global.u64 	%rd19, %rd5;
	st.local.u32 	[%rd18], %r69;
	mov.u64 	%rd20, $str;
	cvta.global.u64 	%rd21, %rd20;
	{ // callseq 0, 0
	.param .b64 param0;
	st.param.b64 	[param0], %rd21;
	.param .b64 param1;
	st.param.b64 	[param1], %rd17;
	.param .b32 retval0;
	call.uni (retval0), 
	vprintf, 
	(
	param0, 
	param1
	);
	ld.param.b32 	%r64, [retval0];
	} // callseq 0
	shl.b32 	%r66, %r1, 10;
	add.s32 	%r67, %r66, %r2;
	mul.wide.s32 	%rd22, %r67, 4;
	add.s64 	%rd23, %rd19, %rd22;
	st.global.u32 	[%rd23], %r69;
	ret;

}


// ===== COMPILED SASS (sm_100) =====

	.target	sm_100

	.elftype	@"ET_EXEC"


//--------------------- .note.nv.tkinfo           --------------------------
	.section	.note.nv.tkinfo,"",@"SHT_NOTE"
	.sectionflags	@"SHF_NOTE_NV_TKINFO"
	.tkinfo
        /*0018*/ 	.word	0x00000002
        /*0030*/ 	.string	""
        /*0030*/ 	.string	"ptxas"
        /*0030*/ 	.string	"Cuda compilation tools, release 13.0, V13.0.88"
        /*0030*/ 	.string	"Build cuda_13.0.r13.0/compiler.36424714_0"
        /*0030*/ 	.string	"-arch sm_100 -m 64 "



//--------------------- .note.nv.cuinfo           --------------------------
	.section	.note.nv.cuinfo,"",@"SHT_NOTE"
	.sectionflags	@"SHF_NOTE_NV_CUINFO"
        /*0018*/ 	.short	0x0002
        /*001a*/ 	.short	0x0064
        /*001c*/ 	.short	0x0082
	.zero		2


//--------------------- .nv.info                  --------------------------
	.section	.nv.info,"",@"SHT_CUDA_INFO"
	.align	4


	//----- nvinfo : EIATTR_REGCOUNT
	.align		4
        /*0000*/ 	.byte	0x04, 0x2f
        /*0002*/ 	.short	(.L_2 - .L_1)
	.align		4
.L_1:
        /*0004*/ 	.word	index@(_Z7mul_matPiS_S_)
        /*0008*/ 	.word	0x0000001f


	//----- nvinfo : EIATTR_FRAME_SIZE
	.align		4
.L_2:
        /*000c*/ 	.byte	0x04, 0x11
        /*000e*/ 	.short	(.L_4 - .L_3)
	.align		4
.L_3:
        /*0010*/ 	.word	index@(_Z7mul_matPiS_S_)
        /*0014*/ 	.word	0x00000008


	//----- nvinfo : EIATTR_MIN_STACK_SIZE
	.align		4
.L_4:
        /*0018*/ 	.byte	0x04, 0x12
        /*001a*/ 	.short	(.L_6 - .L_5)
	.align		4
.L_5:
        /*001c*/ 	.word	index@(_Z7mul_matPiS_S_)
        /*0020*/ 	.word	0x00000008
.L_6:


//--------------------- .nv.compat                --------------------------
	.section	.nv.compat,"",@"SHT_CUDA_COMPAT_INFO"
	.align	4
        /*0000*/ 	.byte	0x02, 0x09, 0x00, 0x00, 0x02, 0x02, 0x01, 0x00, 0x02, 0x05, 0x05, 0x00, 0x03, 0x07, 0x01, 0x01
        /*0010*/ 	.byte	0x02, 0x03, 0x00, 0x00, 0x02, 0x06, 0x01, 0x00, 0x04, 0x0b, 0x08, 0x00, 0x09, 0x00, 0x00, 0x00
        /*0020*/ 	.byte	0x00, 0x00, 0x00, 0x00


//--------------------- .nv.info._Z7mul_matPiS_S_ --------------------------
	.section	.nv.info._Z7mul_matPiS_S_,"",@"SHT_CUDA_INFO"
	.sectionflags	@""
	.align	4


	//----- nvinfo : EIATTR_CUDA_API_VERSION
	.align		4
        /*0000*/ 	.byte	0x04, 0x37
        /*0002*/ 	.short	(.L_8 - .L_7)
.L_7:
        /*0004*/ 	.word	0x00000082


	//----- nvinfo : EIATTR_KPARAM_INFO
	.align		4
.L_8:
        /*0008*/ 	.byte	0x04, 0x17
        /*000a*/ 	.short	(.L_10 - .L_9)
.L_9:
        /*000c*/ 	.word	0x00000000
        /*0010*/ 	.short	0x0002
        /*0012*/ 	.short	0x0010
        /*0014*/ 	.byte	0x00, 0xf5, 0x21, 0x00


	//----- nvinfo : EIATTR_KPARAM_INFO
	.align		4
.L_10:
        /*0018*/ 	.byte	0x04, 0x17
        /*001a*/ 	.short	(.L_12 - .L_11)
.L_11:
        /*001c*/ 	.word	0x00000000
        /*0020*/ 	.short	0x0001
        /*0022*/ 	.short	0x0008
        /*0024*/ 	.byte	0x00, 0xf5, 0x21, 0x00


	//----- nvinfo : EIATTR_KPARAM_INFO
	.align		4
.L_12:
        /*0028*/ 	.byte	0x04, 0x17
        /*002a*/ 	.short	(.L_14 - .L_13)
.L_13:
        /*002c*/ 	.word	0x00000000
        /*0030*/ 	.short	0x0000
        /*0032*/ 	.short	0x0000
        /*0034*/ 	.byte	0x00, 0xf5, 0x21, 0x00


	//----- nvinfo : EIATTR_SPARSE_MMA_MASK
	.align		4
.L_14:
        /*0038*/ 	.byte	0x03, 0x50
        /*003a*/ 	.short	0x0000


	//----- nvinfo : EIATTR_MAXREG_COUNT
	.align		4
        /*003c*/ 	.byte	0x03, 0x1b
        /*003e*/ 	.short	0x00ff


	//----- nvinfo : EIATTR_EXTERNS
	.align		4
        /*0040*/ 	.byte	0x04, 0x0f
        /*0042*/ 	.short	(.L_16 - .L_15)


	//   ....[0]....
	.align		4
.L_15:
        /*0044*/ 	.word	index@(vprintf)


	//----- nvinfo : EIATTR_MERCURY_ISA_VERSION
	.align		4
.L_16:
        /*0048*/ 	.byte	0x03, 0x5f
        /*004a*/ 	.short	0x0101


	//----- nvinfo : EIATTR_VRC_CTA_INIT_COUNT
	.align		4
        /*004c*/ 	.byte	0x02, 0x4a
	.zero		1
	.zero		1


	//----- nvinfo : EIATTR_SYSCALL_OFFSETS
	.align		4
        /*0050*/ 	.byte	0x04, 0x46
        /*0052*/ 	.short	(.L_18 - .L_17)


	//   ....[0]....
.L_17:
        /*0054*/ 	.word	0x000005b0


	//----- nvinfo : EIATTR_EXIT_INSTR_OFFSETS
	.align		4
.L_18:
        /*0058*/ 	.byte	0x04, 0x1c
        /*005a*/ 	.short	(.L_20 - .L_19)


	//   ....[0]....
.L_19:
        /*005c*/ 	.word	0x00000600


	//----- nvinfo : EIATTR_CBANK_PARAM_SIZE
	.align		4
.L_20:
        /*0060*/ 	.byte	0x03, 0x19
        /*0062*/ 	.short	0x0018


	//----- nvinfo : EIATTR_PARAM_CBANK
	.align		4
        /*0064*/ 	.byte	0x04, 0x0a
        /*0066*/ 	.short	(.L_22 - .L_21)
	.align		4
.L_21:
        /*0068*/ 	.word	index@(.nv.constant0._Z7mul_matPiS_S_)
        /*006c*/ 	.short	0x0380
        /*006e*/ 	.short	0x0018


	//----- nvinfo : EIATTR_SW_WAR
	.align		4
.L_22:
        /*0070*/ 	.byte	0x04, 0x36
        /*0072*/ 	.short	(.L_24 - .L_23)
.L_23:
        /*0074*/ 	.word	0x00000008
.L_24:


//--------------------- .nv.callgraph             --------------------------
	.section	.nv.callgraph,"",@"SHT_CUDA_CALLGRAPH"
	.align	4
	.sectionentsize	8
	.align		4
        /*0000*/ 	.word	0x00000000
	.align		4
        /*0004*/ 	.word	0xffffffff
	.align		4
        /*0008*/ 	.word	index@(_Z7mul_matPiS_S_)
	.align		4
        /*000c*/ 	.word	index@(vprintf)
	.align		4
        /*0010*/ 	.word	0x00000000
	.align		4
        /*0014*/ 	.word	0xfffffffe
	.align		4
        /*0018*/ 	.word	0x00000000
	.align		4
        /*001c*/ 	.word	0xfffffffd
	.align		4
        /*0020*/ 	.word	0x00000000
	.align		4
        /*0024*/ 	.word	0xfffffffc


//--------------------- .nv.constant4             --------------------------
	.section	.nv.constant4,"a",@progbits
	.align	8
	.align		8
.nv.constant4:
        /*0000*/ 	.dword	vprintf
	.align		8
        /*0008*/ 	.dword	$str


//--------------------- .text._Z7mul_matPiS_S_    --------------------------
	.section	.text._Z7mul_matPiS_S_,"ax",@progbits
	.align	128
        .global         _Z7mul_matPiS_S_
        .type           _Z7mul_matPiS_S_,@function
        .size           _Z7mul_matPiS_S_,(.L_x_3 - _Z7mul_matPiS_S_)
        .other          _Z7mul_matPiS_S_,@"STO_CUDA_ENTRY STV_DEFAULT"
_Z7mul_matPiS_S_:
.text._Z7mul_matPiS_S_:
[----:B------:R-:W0:Y:S01]  /*0000*/  LDC R1, c[0x0][0x37c] ;  /* 0x0000df00ff017b82 */ /* 0x000e220000000800 */
[----:B------:R-:W1:Y:S01]  /*0010*/  S2R R2, SR_TID.Y ;  /* 0x0000000000027919 */ /* 0x000e620000002200 */
[----:B------:R-:W2:Y:S06]  /*0020*/  LDCU UR7, c[0x0][0x2fc] ;  /* 0x00005f80ff0777ac */ /* 0x000eac0008000800 */
[----:B------:R-:W3:Y:S01]  /*0030*/  LDC R16, c[0x0][0x360] ;  /* 0x0000d800ff107b82 */ /* 0x000ee20000000800 */
[----:B------:R-:W-:Y:S01]  /*0040*/  HFMA2 R3, -RZ, RZ, 0, 0 ;  /* 0x00000000ff037431 */ /* 0x000fe200000001ff */
[----:B------:R-:W3:Y:S01]  /*0050*/  S2R R7, SR_TID.X ;  /* 0x0000000000077919 */ /* 0x000ee20000002100 */
[----:B------:R-:W4:Y:S01]  /*0060*/  LDCU.128 UR8, c[0x0][0x380] ;  /* 0x00007000ff0877ac */ /* 0x000f220008000c00 */
[----:B0-----:R-:W-:Y:S01]  /*0070*/  IADD3 R1, PT, PT, R1, -0x8, RZ ;  /* 0xfffffff801017810 */ /* 0x001fe20007ffe0ff */
[----:B------:R-:W0:Y:S03]  /*0080*/  LDCU UR4, c[0x0][0x2f8] ;  /* 0x00005f00ff0477ac */ /* 0x000e260008000800 */
[----:B------:R-:W1:Y:S01]  /*0090*/  S2UR UR12, SR_CTAID.Y ;  /* 0x00000000000c79c3 */ /* 0x000e620000002600 */
[----:B------:R-:W1:Y:S07]  /*00a0*/  LDCU.64 UR36, c[0x0][0x358] ;  /* 0x00006b00ff2477ac */ /* 0x000e6e0008000a00 */
[----:B------:R-:W1:Y:S01]  /*00b0*/  LDC R17, c[0x0][0x364] ;  /* 0x0000d900ff117b82 */ /* 0x000e620000000800 */
[----:B----4-:R-:W-:-:S07]  /*00c0*/  UIADD3 UR5, UP0, UPT, UR8, 0x8000, URZ ;  /* 0x0000800008057890 */ /* 0x010fce000ff1e0ff */
[----:B------:R-:W3:Y:S01]  /*00d0*/  S2UR UR6, SR_CTAID.X ;  /* 0x00000000000679c3 */ /* 0x000ee20000002500 */
[----:B0-----:R-:W-:Y:S01]  /*00e0*/  IADD3 R6, P0, PT, R1, UR4, RZ ;  /* 0x0000000401067c10 */ /* 0x001fe2000ff1e0ff */
[----:B------:R-:W-:Y:S01]  /*00f0*/  UMOV UR4, URZ ;  /* 0x000000ff00047c82 */ /* 0x000fe20008000000 */
[----:B-1----:R-:W-:-:S04]  /*0100*/  IMAD.WIDE.U32 R4, R17, UR12, R2 ;  /* 0x0000000c11047c25 */ /* 0x002fc8000f8e0002 */
[----:B------:R-:W-:Y:S01]  /*0110*/  IMAD R17, R17, UR12, R2 ;  /* 0x0000000c11117c24 */ /* 0x000fe2000f8e0202 */
[----:B------:R-:W-:Y:S01]  /*0120*/  LEA R3, P1, R4, UR10, 0x2 ;  /* 0x0000000a04037c11 */ /* 0x000fe2000f8210ff */
[----:B---3--:R-:W-:-:S03]  /*0130*/  IMAD R16, R16, UR6, R7 ;  /* 0x0000000610107c24 */ /* 0x008fc6000f8e0207 */
[----:B------:R-:W-:Y:S01]  /*0140*/  IADD3 R3, P2, PT, R3, 0x8000, RZ ;  /* 0x0000800003037810 */ /* 0x000fe20007f5e0ff */
[----:B------:R-:W-:Y:S01]  /*0150*/  UIADD3.X UR6, UPT, UPT, URZ, UR9, URZ, UP0, !UPT ;  /* 0x00000009ff067290 */ /* 0x000fe200087fe4ff */
[----:B------:R-:W-:Y:S02]  /*0160*/  LEA.HI.X R5, R4, UR11, R5, 0x2, P1 ;  /* 0x0000000b04057c11 */ /* 0x000fe400088f1405 */
[----:B--2---:R-:W-:Y:S02]  /*0170*/  IADD3.X R7, PT, PT, RZ, UR7, RZ, P0, !PT ;  /* 0x00000007ff077c10 */ /* 0x004fe400087fe4ff */
[----:B------:R-:W-:Y:S02]  /*0180*/  MOV R0, R16 ;  /* 0x0000001000007202 */ /* 0x000fe40000000f00 */
[----:B------:R-:W-:-:S07]  /*0190*/  IADD3.X R5, PT, PT, RZ, R5, RZ, P2, !PT ;  /* 0x00000005ff057210 */ /* 0x000fce00017fe4ff */
.L_x_0:
[----:B------:R-:W-:Y:S02]  /*01a0*/  MOV R8, UR5 ;  /* 0x0000000500087c02 */ /* 0x000fe40008000f00 */
[----:B------:R-:W-:Y:S02]  /*01b0*/  MOV R9, UR6 ;  /* 0x0000000600097c02 */ /* 0x000fe40008000f00 */
[----:B------:R-:W-:Y:S01]  /*01c0*/  MOV R4, R3 ;  /* 0x0000000300047202 */ /* 0x000fe20000000f00 */
[----:B------:R-:W-:-:S04]  /*01d0*/  IMAD.WIDE R8, R0, 0x4, R8 ;  /* 0x0000000400087825 */ /* 0x000fc800078e0208 */
[----:B------:R-:W2:Y:S04]  /*01e0*/  LDG.E R14, desc[UR36][R4.64+-0x8000] ;  /* 0xff800024040e7981 */ /* 0x000ea8000c1e1900 */
[----:B------:R-:W2:Y:S04]  /*01f0*/  LDG.E R13, desc[UR36][R8.64+-0x8000] ;  /* 0xff800024080d7981 */ /* 0x000ea8000c1e1900 */
[----:B------:R-:W3:Y:S04]  /*0200*/  LDG.E R24, desc[UR36][R4.64+-0x7000] ;  /* 0xff90002404187981 */ /* 0x000ee8000c1e1900 */
[----:B------:R-:W3:Y:S04]  /*0210*/  LDG.E R15, desc[UR36][R8.64+-0x7000] ;  /* 0xff900024080f7981 */ /* 0x000ee8000c1e1900 */
[----:B------:R-:W4:Y:S04]  /*0220*/  LDG.E R18, desc[UR36][R4.64+-0x6000] ;  /* 0xffa0002404127981 */ /* 0x000f28000c1e1900 */
[----:B------:R-:W4:Y:S04]  /*0230*/  LDG.E R19, desc[UR36][R8.64+-0x6000] ;  /* 0xffa0002408137981 */ /* 0x000f28000c1e1900 */
[----:B------:R-:W5:Y:S04]  /*0240*/  LDG.E R20, desc[UR36][R4.64+-0x5000] ;  /* 0xffb0002404147981 */ /* 0x000f68000c1e1900 */
        /* <DEDUP_REMOVED lines=9> */
[----:B------:R0:W5:Y:S01]  /*02e0*/  LDG.E R27, desc[UR36][R4.64+0x7000] ;  /* 0x00700024041b7981 */ /* 0x000162000c1e1900 */
[----:B--2---:R-:W-:-:S03]  /*02f0*/  IMAD R14, R13, R14, R2 ;  /* 0x0000000e0d0e7224 */ /* 0x004fc600078e0202 */
[----:B------:R-:W2:Y:S04]  /*0300*/  LDG.E R13, desc[UR36][R4.64+-0x1000] ;  /* 0xfff00024040d7981 */ /* 0x000ea8000c1e1900 */
[----:B------:R-:W2:Y:S01]  /*0310*/  LDG.E R2, desc[UR36][R8.64+-0x1000] ;  /* 0xfff0002408027981 */ /* 0x000ea2000c1e1900 */
[----:B---3--:R-:W-:-:S03]  /*0320*/  IMAD R24, R15, R24, R14 ;  /* 0x000000180f187224 */ /* 0x008fc600078e020e */
[----:B------:R-:W3:Y:S04]  /*0330*/  LDG.E R14, desc[UR36][R4.64] ;  /* 0x00000024040e7981 */ /* 0x000ee8000c1e1900 */
[----:B------:R-:W3:Y:S01]  /*0340*/  LDG.E R15, desc[UR36][R8.64] ;  /* 0x00000024080f7981 */ /* 0x000ee2000c1e1900 */
[----:B----4-:R-:W-:-:S03]  /*0350*/  IMAD R24, R19, R18, R24 ;  /* 0x0000001213187224 */ /* 0x010fc600078e0218 */
[----:B------:R-:W4:Y:S04]  /*0360*/  LDG.E R19, desc[UR36][R4.64+0x1000] ;  /* 0x0010002404137981 */ /* 0x000f28000c1e1900 */
[----:B------:R-:W4:Y:S01]  /*0370*/  LDG.E R18, desc[UR36][R8.64+0x1000] ;  /* 0x0010002408127981 */ /* 0x000f22000c1e1900 */
[----:B-----5:R-:W-:-:S03]  /*0380*/  IMAD R24, R21, R20, R24 ;  /* 0x0000001415187224 */ /* 0x020fc600078e0218 */
[----:B------:R-:W5:Y:S04]  /*0390*/  LDG.E R21, desc[UR36][R4.64+0x2000] ;  /* 0x0020002404157981 */ /* 0x000f68000c1e1900 */
[----:B------:R-:W5:Y:S01]  /*03a0*/  LDG.E R20, desc[UR36][R8.64+0x2000] ;  /* 0x0020002408147981 */ /* 0x000f62000c1e1900 */
[----:B------:R-:W-:-:S03]  /*03b0*/  IMAD R24, R23, R22, R24 ;  /* 0x0000001617187224 */ /* 0x000fc600078e0218 */
[----:B------:R-:W5:Y:S04]  /*03c0*/  LDG.E R23, desc[UR36][R4.64+0x3000] ;  /* 0x0030002404177981 */ /* 0x000f68000c1e1900 */
[----:B------:R-:W5:Y:S01]  /*03d0*/  LDG.E R22, desc[UR36][R8.64+0x3000] ;  /* 0x0030002408167981 */ /* 0x000f62000c1e1900 */
[----:B------:R-:W-:-:S03]  /*03e0*/  IMAD R24, R10, R3, R24 ;  /* 0x000000030a187224 */ /* 0x000fc600078e0218 */
[----:B------:R-:W5:Y:S04]  /*03f0*/  LDG.E R3, desc[UR36][R4.64+0x4000] ;  /* 0x0040002404037981 */ /* 0x000f68000c1e1900 */
[----:B------:R-:W5:Y:S01]  /*0400*/  LDG.E R10, desc[UR36][R8.64+0x4000] ;  /* 0x00400024080a7981 */ /* 0x000f62000c1e1900 */
[----:B------:R-:W-:-:S03]  /*0410*/  IMAD R28, R12, R11, R24 ;  /* 0x0000000b0c1c7224 */ /* 0x000fc600078e0218 */
[----:B------:R-:W5:Y:S04]  /*0420*/  LDG.E R24, desc[UR36][R8.64+0x5000] ;  /* 0x0050002408187981 */ /* 0x000f68000c1e1900 */
[----:B------:R-:W5:Y:S04]  /*0430*/  LDG.E R11, desc[UR36][R4.64+0x6000] ;  /* 0x00600024040b7981 */ /* 0x000f68000c1e1900 */
[----:B------:R-:W5:Y:S01]  /*0440*/  LDG.E R12, desc[UR36][R8.64+0x6000] ;  /* 0x00600024080c7981 */ /* 0x000f62000c1e1900 */
[----:B------:R-:W-:-:S04]  /*0450*/  UIADD3 UR4, UPT, UPT, UR4, 0x10, URZ ;  /* 0x0000001004047890 */ /* 0x000fc8000fffe0ff */
[----:B------:R-:W-:Y:S01]  /*0460*/  UISETP.NE.AND UP0, UPT, UR4, 0x400, UPT ;  /* 0x000004000400788c */ /* 0x000fe2000bf05270 */
[----:B------:R-:W-:Y:S01]  /*0470*/  IADD3 R0, PT, PT, R0, 0x4000, RZ ;  /* 0x0000400000007810 */ /* 0x000fe20007ffe0ff */
[----:B--2---:R-:W-:-:S04]  /*0480*/  IMAD R2, R2, R13, R28 ;  /* 0x0000000d02027224 */ /* 0x004fc800078e021c */
[----:B---3--:R-:W-:-:S04]  /*0490*/  IMAD R2, R15, R14, R2 ;  /* 0x0000000e0f027224 */ /* 0x008fc800078e0202 */
[----:B----4-:R-:W-:-:S04]  /*04a0*/  IMAD R2, R18, R19, R2 ;  /* 0x0000001312027224 */ /* 0x010fc800078e0202 */
[----:B-----5:R-:W-:-:S04]  /*04b0*/  IMAD R2, R20, R21, R2 ;  /* 0x0000001514027224 */ /* 0x020fc800078e0202 */
[----:B------:R-:W-:-:S04]  /*04c0*/  IMAD R2, R22, R23, R2 ;  /* 0x0000001716027224 */ /* 0x000fc800078e0202 */
[----:B------:R-:W-:-:S04]  /*04d0*/  IMAD R2, R10, R3, R2 ;  /* 0x000000030a027224 */ /* 0x000fc800078e0202 */
[----:B------:R-:W-:Y:S01]  /*04e0*/  IMAD R2, R24, R25, R2 ;  /* 0x0000001918027224 */ /* 0x000fe200078e0202 */
[----:B------:R-:W-:-:S03]  /*04f0*/  IADD3 R3, P0, PT, R4, 0x10000, RZ ;  /* 0x0001000004037810 */ /* 0x000fc60007f1e0ff */
[----:B------:R-:W-:Y:S01]  /*0500*/  IMAD R2, R12, R11, R2 ;  /* 0x0000000b0c027224 */ /* 0x000fe200078e0202 */
[----:B0-----:R-:W-:-:S03]  /*0510*/  IADD3.X R5, PT, PT, RZ, R5, RZ, P0, !PT ;  /* 0x00000005ff057210 */ /* 0x001fc600007fe4ff */
[----:B------:R-:W-:Y:S01]  /*0520*/  IMAD R2, R26, R27, R2 ;  /* 0x0000001b1a027224 */ /* 0x000fe200078e0202 */
[----:B------:R-:W-:Y:S06]  /*0530*/  BRA.U UP0, `(.L_x_0) ;  /* 0xfffffffd00187547 */ /* 0x000fec000b83ffff */
[----:B------:R-:W-:Y:S01]  /*0540*/  MOV R0, 0x0 ;  /* 0x0000000000007802 */ /* 0x000fe20000000f00 */
[----:B------:R0:W-:Y:S01]  /*0550*/  STL [R1], R2 ;  /* 0x0000000201007387 */ /* 0x0001e20000100800 */
[----:B------:R-:W1:Y:S02]  /*0560*/  LDCU.64 UR4, c[0x4][0x8] ;  /* 0x01000100ff0477ac */ /* 0x000e640008000a00 */
[----:B------:R0:W2:Y:S01]  /*0570*/  LDC.64 R8, c[0x4][R0] ;  /* 0x0100000000087b82 */ /* 0x0000a20000000a00 */
[----:B-1----:R-:W-:Y:S02]  /*0580*/  MOV R4, UR4 ;  /* 0x0000000400047c02 */ /* 0x002fe40008000f00 */
[----:B0-----:R-:W-:-:S07]  /*0590*/  MOV R5, UR5 ;  /* 0x0000000500057c02 */ /* 0x001fce0008000f00 */
[----:B------:R-:W-:-:S07]  /*05a0*/  LEPC R20, `(.L_x_1) ;  /* 0x000000001014794e */ /* 0x000fce0000000000 */
[----:B--2---:R-:W-:Y:S05]  /*05b0*/  CALL.ABS.NOINC R8 ;  /* 0x0000000008007343 */ /* 0x004fea0003c00000 */
.L_x_1:
[----:B------:R-:W0:Y:S01]  /*05c0*/  LDC.64 R4, c[0x0][0x390] ;  /* 0x0000e400ff047b82 */ /* 0x000e220000000a00 */
[----:B------:R-:W-:-:S05]  /*05d0*/  LEA R17, R16, R17, 0xa ;  /* 0x0000001110117211 */ /* 0x000fca00078e50ff */
[----:B0-----:R-:W-:-:S05]  /*05e0*/  IMAD.WIDE R4, R17, 0x4, R4 ;  /* 0x0000000411047825 */ /* 0x001fca00078e0204 */
[----:B------:R-:W-:Y:S01]  /*05f0*/  STG.E desc[UR36][R4.64], R2 ;  /* 0x0000000204007986 */ /* 0x000fe2000c101924 */
[----:B------:R-:W-:Y:S05]  /*0600*/  EXIT ;  /* 0x000000000000794d */ /* 0x000fea0003800000 */
.L_x_2:
[----:B------:R-:W-:-:S00]  /*0610*/  BRA `(.L_x_2) ;  /* 0xfffffffc00fc7947 */ /* 0x000fc0000383ffff */
[----:B------:R-:W-:-:S00]  /*0620*/  NOP ;  /* 0x0000000000007918 */ /* 0x000fc00000000000 */
        /* <DEDUP_REMOVED lines=13> */
.L_x_3:


//--------------------- .nv.global.init           --------------------------
	.section	.nv.global.init,"aw",@progbits
.nv.global.init:
	.type		$str,@object
	.size		$str,(.L_0 - $str)
$str:
        /*0000*/ 	.byte	0x25, 0x64, 0x20, 0x0a, 0x00
.L_0:


//--------------------- .nv.shared.reserved.0     --------------------------
	.section	.nv.shared.reserved.0,"aw",@nobits
	.weak		__nv_reservedSMEM_offset_0_alias
	.size		__nv_reservedSMEM_offset_0_alias, 0, 64
	.other		__nv_reservedSMEM_offset_0_alias,@"STO_CUDA_RESERVED_SHARED STV_DEFAULT"
__nv_reservedSMEM_offset_0_alias:
	.zero		0
	.zero		64


//--------------------- .nv.constant0._Z7mul_matPiS_S_ --------------------------
	.section	.nv.constant0._Z7mul_matPiS_S_,"a",@progbits
	.sectionflags	@""
	.align	4
.nv.constant0._Z7mul_matPiS_S_:
	.zero		920


//--------------------- SYMBOLS --------------------------

	.type		.nv.reservedSmem.offset0,@object
	.size		.nv.reservedSmem.offset0,0x4
	.type		vprintf,@function
